//
// Generated by NVIDIA NVVM Compiler
//
// Compiler Build ID: CL-36424714
// Cuda compilation tools, release 13.0, V13.0.88
// Based on NVVM 20.0.0
//

.version 9.0
.target sm_100
.address_size 64

	// .globl	_Z17transformer_inferPfS_i

.visible .entry _Z17transformer_inferPfS_i(
	.param .u64 .ptr .align 1 _Z17transformer_inferPfS_i_param_0,
	.param .u64 .ptr .align 1 _Z17transformer_inferPfS_i_param_1,
	.param .u32 _Z17transformer_inferPfS_i_param_2
)
{
	.reg .pred 	%p<2>;
	.reg .b32 	%r<6>;
	.reg .b32 	%f<3>;
	.reg .b64 	%rd<8>;

	ld.param.u64 	%rd1, [_Z17transformer_inferPfS_i_param_0];
	ld.param.u64 	%rd2, [_Z17transformer_inferPfS_i_param_1];
	ld.param.u32 	%r2, [_Z17transformer_inferPfS_i_param_2];
	mov.u32 	%r3, %ctaid.x;
	mov.u32 	%r4, %ntid.x;
	mov.u32 	%r5, %tid.x;
	mad.lo.s32 	%r1, %r3, %r4, %r5;
	setp.ge.s32 	%p1, %r1, %r2;
	@%p1 bra 	$L__BB0_2;
	cvta.to.global.u64 	%rd3, %rd1;
	cvta.to.global.u64 	%rd4, %rd2;
	mul.wide.s32 	%rd5, %r1, 4;
	add.s64 	%rd6, %rd3, %rd5;
	ld.global.f32 	%f1, [%rd6];
	mul.f32 	%f2, %f1, 0f40400000;
	add.s64 	%rd7, %rd4, %rd5;
	st.global.f32 	[%rd7], %f2;
$L__BB0_2:
	ret;

}


// ===== COMPILED SASS (sm_100) =====

	.target	sm_100

	.elftype	@"ET_EXEC"


//--------------------- .note.nv.tkinfo           --------------------------
	.section	.note.nv.tkinfo,"",@"SHT_NOTE"
	.sectionflags	@"SHF_NOTE_NV_TKINFO"
	.tkinfo
        /*0018*/ 	.word	0x00000002
        /*0030*/ 	.string	""
        /*0030*/ 	.string	"ptxas"
        /*0030*/ 	.string	"Cuda compilation tools, release 13.0, V13.0.88"
        /*0030*/ 	.string	"Build cuda_13.0.r13.0/compiler.36424714_0"
        /*0030*/ 	.string	"-arch sm_100 -m 64 "



//--------------------- .note.nv.cuinfo           --------------------------
	.section	.note.nv.cuinfo,"",@"SHT_NOTE"
	.sectionflags	@"SHF_NOTE_NV_CUINFO"
        /*0018*/ 	.short	0x0002
        /*001a*/ 	.short	0x0064
        /*001c*/ 	.short	0x0082
	.zero		2


//--------------------- .nv.info                  --------------------------
	.section	.nv.info,"",@"SHT_CUDA_INFO"
	.align	4


	//----- nvinfo : EIATTR_REGCOUNT
	.align		4
        /*0000*/ 	.byte	0x04, 0x2f
        /*0002*/ 	.short	(.L_1 - .L_0)
	.align		4
.L_0:
        /*0004*/ 	.word	index@(_Z17transformer_inferPfS_i)
        /*0008*/ 	.word	0x0000000a


	//----- nvinfo : EIATTR_FRAME_SIZE
	.align		4
.L_1:
        /*000c*/ 	.byte	0x04, 0x11
        /*000e*/ 	.short	(.L_3 - .L_2)
	.align		4
.L_2:
        /*0010*/ 	.word	index@(_Z17transformer_inferPfS_i)
        /*0014*/ 	.word	0x00000000


	//----- nvinfo : EIATTR_MIN_STACK_SIZE
	.align		4
.L_3:
        /*0018*/ 	.byte	0x04, 0x12
        /*001a*/ 	.short	(.L_5 - .L_4)
	.align		4
.L_4:
        /*001c*/ 	.word	index@(_Z17transformer_inferPfS_i)
        /*0020*/ 	.word	0x00000000
.L_5:


//--------------------- .nv.compat                --------------------------
	.section	.nv.compat,"",@"SHT_CUDA_COMPAT_INFO"
	.align	4
        /*0000*/ 	.byte	0x02, 0x09, 0x00, 0x00, 0x02, 0x02, 0x01, 0x00, 0x02, 0x05, 0x05, 0x00, 0x03, 0x07, 0x01, 0x01
        /*0010*/ 	.byte	0x02, 0x03, 0x00, 0x00, 0x02, 0x06, 0x01, 0x00, 0x04, 0x0b, 0x08, 0x00, 0x09, 0x00, 0x00, 0x00
        /*0020*/ 	.byte	0x00, 0x00, 0x00, 0x00


//--------------------- .nv.info._Z17transformer_inferPfS_i --------------------------
	.section	.nv.info._Z17transformer_inferPfS_i,"",@"SHT_CUDA_INFO"
	.sectionflags	@""
	.align	4


	//----- nvinfo : EIATTR_CUDA_API_VERSION
	.align		4
        /*0000*/ 	.byte	0x04, 0x37
        /*0002*/ 	.short	(.L_7 - .L_6)
.L_6:
        /*0004*/ 	.word	0x00000082


	//----- nvinfo : EIATTR_KPARAM_INFO
	.align		4
.L_7:
        /*0008*/ 	.byte	0x04, 0x17
        /*000a*/ 	.short	(.L_9 - .L_8)
.L_8:
        /*000c*/ 	.word	0x00000000
        /*0010*/ 	.short	0x0002
        /*0012*/ 	.short	0x0010
        /*0014*/ 	.byte	0x00, 0xf0, 0x11, 0x00


	//----- nvinfo : EIATTR_KPARAM_INFO
	.align		4
.L_9:
        /*0018*/ 	.byte	0x04, 0x17
        /*001a*/ 	.short	(.L_11 - .L_10)
.L_10:
        /*001c*/ 	.word	0x00000000
        /*0020*/ 	.short	0x0001
        /*0022*/ 	.short	0x0008
        /*0024*/ 	.byte	0x00, 0xf5, 0x21, 0x00


	//----- nvinfo : EIATTR_KPARAM_INFO
	.align		4
.L_11:
        /*0028*/ 	.byte	0x04, 0x17
        /*002a*/ 	.short	(.L_13 - .L_12)
.L_12:
        /*002c*/ 	.word	0x00000000
        /*0030*/ 	.short	0x0000
        /*0032*/ 	.short	0x0000
        /*0034*/ 	.byte	0x00, 0xf5, 0x21, 0x00


	//----- nvinfo : EIATTR_SPARSE_MMA_MASK
	.align		4
.L_13:
        /*0038*/ 	.byte	0x03, 0x50
        /*003a*/ 	.short	0x0000


	//----- nvinfo : EIATTR_MAXREG_COUNT
	.align		4
        /*003c*/ 	.byte	0x03, 0x1b
        /*003e*/ 	.short	0x00ff


	//----- nvinfo : EIATTR_MERCURY_ISA_VERSION
	.align		4
        /*0040*/ 	.byte	0x03, 0x5f
        /*0042*/ 	.short	0x0101


	//----- nvinfo : EIATTR_VRC_CTA_INIT_COUNT
	.align		4
        /*0044*/ 	.byte	0x02, 0x4a
	.zero		1
	.zero		1


	//----- nvinfo : EIATTR_EXIT_INSTR_OFFSETS
	.align		4
        /*0048*/ 	.byte	0x04, 0x1c
        /*004a*/ 	.short	(.L_15 - .L_14)


	//   ....[0]....
.L_14:
        /*004c*/ 	.word	0x00000070


	//   ....[1]....
        /*0050*/ 	.word	0x00000100


	//----- nvinfo : EIATTR_CBANK_PARAM_SIZE
	.align		4
.L_15:
        /*0054*/ 	.byte	0x03, 0x19
        /*0056*/ 	.short	0x0014


	//----- nvinfo : EIATTR_PARAM_CBANK
	.align		4
        /*0058*/ 	.byte	0x04, 0x0a
        /*005a*/ 	.short	(.L_17 - .L_16)
	.align		4
.L_16:
        /*005c*/ 	.word	index@(.nv.constant0._Z17transformer_inferPfS_i)
        /*0060*/ 	.short	0x0380
        /*0062*/ 	.short	0x0014


	//----- nvinfo : EIATTR_SW_WAR
	.align		4
.L_17:
        /*0064*/ 	.byte	0x04, 0x36
        /*0066*/ 	.short	(.L_19 - .L_18)
.L_18:
        /*0068*/ 	.word	0x00000008
.L_19:


//--------------------- .nv.callgraph             --------------------------
	.section	.nv.callgraph,"",@"SHT_CUDA_CALLGRAPH"
	.align	4
	.sectionentsize	8
	.align		4
        /*0000*/ 	.word	0x00000000
	.align		4
        /*0004*/ 	.word	0xffffffff
	.align		4
        /*0008*/ 	.word	0x00000000
	.align		4
        /*000c*/ 	.word	0xfffffffe
	.align		4
        /*0010*/ 	.word	0x00000000
	.align		4
        /*0014*/ 	.word	0xfffffffd
	.align		4
        /*0018*/ 	.word	0x00000000
	.align		4
        /*001c*/ 	.word	0xfffffffc


//--------------------- .text._Z17transformer_inferPfS_i --------------------------
	.section	.text._Z17transformer_inferPfS_i,"ax",@progbits
	.align	128
        .global         _Z17transformer_inferPfS_i
        .type           _Z17transformer_inferPfS_i,@function
        .size           _Z17transformer_inferPfS_i,(.L_x_1 - _Z17transformer_inferPfS_i)
        .other          _Z17transformer_inferPfS_i,@"STO_CUDA_ENTRY STV_DEFAULT"
_Z17transformer_inferPfS_i:
.text._Z17transformer_inferPfS_i:
[----:B------:R-:W-:Y:S01]  /*0000*/  LDC R1, c[0x0][0x37c] ;  /* 0x0000df00ff017b82 */ /* 0x000fe20000000800 */
[----:B------:R-:W0:Y:S07]  /*0010*/  S2R R0, SR_TID.X ;  /* 0x0000000000007919 */ /* 0x000e2e0000002100 */
[----:B------:R-:W0:Y:S01]  /*0020*/  S2UR UR4, SR_CTAID.X ;  /* 0x00000000000479c3 */ /* 0x000e220000002500 */
[----:B------:R-:W1:Y:S07]  /*0030*/  LDCU UR5, c[0x0][0x390] ;  /* 0x00007200ff0577ac */ /* 0x000e6e0008000800 */
[----:B------:R-:W0:Y:S02]  /*0040*/  LDC R7, c[0x0][0x360] ;  /* 0x0000d800ff077b82 */ /* 0x000e240000000800 */
[----:B0-----:R-:W-:-:S05]  /*0050*/  IMAD R7, R7, UR4, R0 ;  /* 0x0000000407077c24 */ /* 0x001fca000f8e0200 */
[----:B-1----:R-:W-:-:S13]  /*0060*/  ISETP.GE.AND P0, PT, R7, UR5, PT ;  /* 0x0000000507007c0c */ /* 0x002fda000bf06270 */
[----:B------:R-:W-:Y:S05]  /*0070*/  @P0 EXIT ;  /* 0x000000000000094d */ /* 0x000fea0003800000 */
[----:B------:R-:W0:Y:S01]  /*0080*/  LDC.64 R2, c[0x0][0x380] ;  /* 0x0000e000ff027b82 */ /* 0x000e220000000a00 */
[----:B------:R-:W1:Y:S07]  /*0090*/  LDCU.64 UR4, c[0x0][0x358] ;  /* 0x00006b00ff0477ac */ /* 0x000e6e0008000a00 */
[----:B------:R-:W2:Y:S01]  /*00a0*/  LDC.64 R4, c[0x0][0x388] ;  /* 0x0000e200ff047b82 */ /* 0x000ea20000000a00 */
[----:B0-----:R-:W-:-:S06]  /*00b0*/  IMAD.WIDE R2, R7, 0x4, R2 ;  /* 0x0000000407027825 */ /* 0x001fcc00078e0202 */
[----:B-1----:R-:W3:Y:S01]  /*00c0*/  LDG.E R2, desc[UR4][R2.64] ;  /* 0x0000000402027981 */ /* 0x002ee2000c1e1900 */
[----:B--2---:R-:W-:-:S04]  /*00d0*/  IMAD.WIDE R4, R7, 0x4, R4 ;  /* 0x0000000407047825 */ /* 0x004fc800078e0204 */
[----:B---3--:R-:W-:-:S05]  /*00e0*/  FMUL R7, R2, 3 ;  /* 0x4040000002077820 */ /* 0x008fca0000400000 */
[----:B------:R-:W-:Y:S01]  /*00f0*/  STG.E desc[UR4][R4.64], R7 ;  /* 0x0000000704007986 */ /* 0x000fe2000c101904 */
[----:B------:R-:W-:Y:S05]  /*0100*/  EXIT ;  /* 0x000000000000794d */ /* 0x000fea0003800000 */
.L_x_0:
[----:B------:R-:W-:-:S00]  /*0110*/  BRA `(.L_x_0) ;  /* 0xfffffffc00fc7947 */ /* 0x000fc0000383ffff */
[----:B------:R-:W-:-:S00]  /*0120*/  NOP ;  /* 0x0000000000007918 */ /* 0x000fc00000000000 */
        /* <DEDUP_REMOVED lines=13> */
.L_x_1:


//--------------------- .nv.shared.reserved.0     --------------------------
	.section	.nv.shared.reserved.0,"aw",@nobits
	.weak		__nv_reservedSMEM_offset_0_alias
	.size		__nv_reservedSMEM_offset_0_alias, 0, 64
	.other		__nv_reservedSMEM_offset_0_alias,@"STO_CUDA_RESERVED_SHARED STV_DEFAULT"
__nv_reservedSMEM_offset_0_alias:
	.zero		0
	.zero		64


//--------------------- .nv.constant0._Z17transformer_inferPfS_i --------------------------
	.section	.nv.constant0._Z17transformer_inferPfS_i,"a",@progbits
	.sectionflags	@""
	.align	4
.nv.constant0._Z17transformer_inferPfS_i:
	.zero		916


//--------------------- SYMBOLS --------------------------

	.type		.nv.reservedSmem.offset0,@object
	.size		.nv.reservedSmem.offset0,0x4
